//
// Generated by NVIDIA NVVM Compiler
//
// Compiler Build ID: CL-36424714
// Cuda compilation tools, release 13.0, V13.0.88
// Based on NVVM 20.0.0
//

.version 9.0
.target sm_100
.address_size 64

	// .globl	_Z11helloPredisi
.extern .func  (.param .b32 func_retval0) vprintf
(
	.param .b64 vprintf_param_0,
	.param .b64 vprintf_param_1
)
;
.global .align 1 .b8 $str[34] = {72, 101, 108, 108, 111, 32, 102, 114, 111, 109, 32, 80, 114, 101, 100, 105, 115, 32, 71, 80, 85, 32, 116, 104, 114, 101, 97, 100, 32, 37, 100, 33, 10};

.visible .entry _Z11helloPredisi(
	.param .u32 _Z11helloPredisi_param_0
)
{
	.local .align 8 .b8 	__local_depot0[8];
	.reg .b64 	%SP;
	.reg .b64 	%SPL;
	.reg .pred 	%p<2>;
	.reg .b32 	%r<8>;
	.reg .b64 	%rd<5>;

	mov.u64 	%SPL, __local_depot0;
	cvta.local.u64 	%SP, %SPL;
	ld.param.u32 	%r2, [_Z11helloPredisi_param_0];
	mov.u32 	%r3, %ctaid.x;
	mov.u32 	%r4, %ntid.x;
	mov.u32 	%r5, %tid.x;
	mad.lo.s32 	%r1, %r3, %r4, %r5;
	setp.ge.s32 	%p1, %r1, %r2;
	@%p1 bra 	$L__BB0_2;
	add.u64 	%rd1, %SP, 0;
	add.u64 	%rd2, %SPL, 0;
	st.local.u32 	[%rd2], %r1;
	mov.u64 	%rd3, $str;
	cvta.global.u64 	%rd4, %rd3;
	{ // callseq 0, 0
	.param .b64 param0;
	st.param.b64 	[param0], %rd4;
	.param .b64 param1;
	st.param.b64 	[param1], %rd1;
	.param .b32 retval0;
	call.uni (retval0), 
	vprintf, 
	(
	param0, 
	param1
	);
	ld.param.b32 	%r6, [retval0];
	} // callseq 0
$L__BB0_2:
	ret;

}


// ===== COMPILED SASS (sm_100) =====

	.target	sm_100

	.elftype	@"ET_EXEC"


//--------------------- .note.nv.tkinfo           --------------------------
	.section	.note.nv.tkinfo,"",@"SHT_NOTE"
	.sectionflags	@"SHF_NOTE_NV_TKINFO"
	.tkinfo
        /*0018*/ 	.word	0x00000002
        /*0030*/ 	.string	""
        /*0030*/ 	.string	"ptxas"
        /*0030*/ 	.string	"Cuda compilation tools, release 13.0, V13.0.88"
        /*0030*/ 	.string	"Build cuda_13.0.r13.0/compiler.36424714_0"
        /*0030*/ 	.string	"-arch sm_100 -m 64 "



//--------------------- .note.nv.cuinfo           --------------------------
	.section	.note.nv.cuinfo,"",@"SHT_NOTE"
	.sectionflags	@"SHF_NOTE_NV_CUINFO"
        /*0018*/ 	.short	0x0002
        /*001a*/ 	.short	0x0064
        /*001c*/ 	.short	0x0082
	.zero		2


//--------------------- .nv.info                  --------------------------
	.section	.nv.info,"",@"SHT_CUDA_INFO"
	.align	4


	//----- nvinfo : EIATTR_REGCOUNT
	.align		4
        /*0000*/ 	.byte	0x04, 0x2f
        /*0002*/ 	.short	(.L_2 - .L_1)
	.align		4
.L_1:
        /*0004*/ 	.word	index@(_Z11helloPredisi)
        /*0008*/ 	.word	0x00000018


	//----- nvinfo : EIATTR_FRAME_SIZE
	.align		4
.L_2:
        /*000c*/ 	.byte	0x04, 0x11
        /*000e*/ 	.short	(.L_4 - .L_3)
	.align		4
.L_3:
        /*0010*/ 	.word	index@(_Z11helloPredisi)
        /*0014*/ 	.word	0x00000008


	//----- nvinfo : EIATTR_MIN_STACK_SIZE
	.align		4
.L_4:
        /*0018*/ 	.byte	0x04, 0x12
        /*001a*/ 	.short	(.L_6 - .L_5)
	.align		4
.L_5:
        /*001c*/ 	.word	index@(_Z11helloPredisi)
        /*0020*/ 	.word	0x00000008
.L_6:


//--------------------- .nv.compat                --------------------------
	.section	.nv.compat,"",@"SHT_CUDA_COMPAT_INFO"
	.align	4
        /*0000*/ 	.byte	0x02, 0x09, 0x00, 0x00, 0x02, 0x02, 0x01, 0x00, 0x02, 0x05, 0x05, 0x00, 0x03, 0x07, 0x01, 0x01
        /*0010*/ 	.byte	0x02, 0x03, 0x00, 0x00, 0x02, 0x06, 0x01, 0x00, 0x04, 0x0b, 0x08, 0x00, 0x09, 0x00, 0x00, 0x00
        /*0020*/ 	.byte	0x00, 0x00, 0x00, 0x00


//--------------------- .nv.info._Z11helloPredisi --------------------------
	.section	.nv.info._Z11helloPredisi,"",@"SHT_CUDA_INFO"
	.sectionflags	@""
	.align	4


	//----- nvinfo : EIATTR_CUDA_API_VERSION
	.align		4
        /*0000*/ 	.byte	0x04, 0x37
        /*0002*/ 	.short	(.L_8 - .L_7)
.L_7:
        /*0004*/ 	.word	0x00000082


	//----- nvinfo : EIATTR_KPARAM_INFO
	.align		4
.L_8:
        /*0008*/ 	.byte	0x04, 0x17
        /*000a*/ 	.short	(.L_10 - .L_9)
.L_9:
        /*000c*/ 	.word	0x00000000
        /*0010*/ 	.short	0x0000
        /*0012*/ 	.short	0x0000
        /*0014*/ 	.byte	0x00, 0xf0, 0x11, 0x00


	//----- nvinfo : EIATTR_SPARSE_MMA_MASK
	.align		4
.L_10:
        /*0018*/ 	.byte	0x03, 0x50
        /*001a*/ 	.short	0x0000


	//----- nvinfo : EIATTR_MAXREG_COUNT
	.align		4
        /*001c*/ 	.byte	0x03, 0x1b
        /*001e*/ 	.short	0x00ff


	//----- nvinfo : EIATTR_EXTERNS
	.align		4
        /*0020*/ 	.byte	0x04, 0x0f
        /*0022*/ 	.short	(.L_12 - .L_11)


	//   ....[0]....
	.align		4
.L_11:
        /*0024*/ 	.word	index@(vprintf)


	//----- nvinfo : EIATTR_MERCURY_ISA_VERSION
	.align		4
.L_12:
        /*0028*/ 	.byte	0x03, 0x5f
        /*002a*/ 	.short	0x0101


	//----- nvinfo : EIATTR_VRC_CTA_INIT_COUNT
	.align		4
        /*002c*/ 	.byte	0x02, 0x4a
	.zero		1
	.zero		1


	//----- nvinfo : EIATTR_SYSCALL_OFFSETS
	.align		4
        /*0030*/ 	.byte	0x04, 0x46
        /*0032*/ 	.short	(.L_14 - .L_13)


	//   ....[0]....
.L_13:
        /*0034*/ 	.word	0x00000140


	//----- nvinfo : EIATTR_EXIT_INSTR_OFFSETS
	.align		4
.L_14:
        /*0038*/ 	.byte	0x04, 0x1c
        /*003a*/ 	.short	(.L_16 - .L_15)


	//   ....[0]....
.L_15:
        /*003c*/ 	.word	0x000000c0


	//   ....[1]....
        /*0040*/ 	.word	0x00000150


	//----- nvinfo : EIATTR_CRS_STACK_SIZE
	.align		4
.L_16:
        /*0044*/ 	.byte	0x04, 0x1e
        /*0046*/ 	.short	(.L_18 - .L_17)
.L_17:
        /*0048*/ 	.word	0x00000000


	//----- nvinfo : EIATTR_CBANK_PARAM_SIZE
	.align		4
.L_18:
        /*004c*/ 	.byte	0x03, 0x19
        /*004e*/ 	.short	0x0004


	//----- nvinfo : EIATTR_PARAM_CBANK
	.align		4
        /*0050*/ 	.byte	0x04, 0x0a
        /*0052*/ 	.short	(.L_20 - .L_19)
	.align		4
.L_19:
        /*0054*/ 	.word	index@(.nv.constant0._Z11helloPredisi)
        /*0058*/ 	.short	0x0380
        /*005a*/ 	.short	0x0004


	//----- nvinfo : EIATTR_SW_WAR
	.align		4
.L_20:
        /*005c*/ 	.byte	0x04, 0x36
        /*005e*/ 	.short	(.L_22 - .L_21)
.L_21:
        /*0060*/ 	.word	0x00000008
.L_22:


//--------------------- .nv.callgraph             --------------------------
	.section	.nv.callgraph,"",@"SHT_CUDA_CALLGRAPH"
	.align	4
	.sectionentsize	8
	.align		4
        /*0000*/ 	.word	0x00000000
	.align		4
        /*0004*/ 	.word	0xffffffff
	.align		4
        /*0008*/ 	.word	index@(_Z11helloPredisi)
	.align		4
        /*000c*/ 	.word	index@(vprintf)
	.align		4
        /*0010*/ 	.word	0x00000000
	.align		4
        /*0014*/ 	.word	0xfffffffe
	.align		4
        /*0018*/ 	.word	0x00000000
	.align		4
        /*001c*/ 	.word	0xfffffffd
	.align		4
        /*0020*/ 	.word	0x00000000
	.align		4
        /*0024*/ 	.word	0xfffffffc


//--------------------- .nv.constant4             --------------------------
	.section	.nv.constant4,"a",@progbits
	.align	8
	.align		8
.nv.constant4:
        /*0000*/ 	.dword	vprintf
	.align		8
        /*0008*/ 	.dword	$str


//--------------------- .text._Z11helloPredisi    --------------------------
	.section	.text._Z11helloPredisi,"ax",@progbits
	.align	128
        .global         _Z11helloPredisi
        .type           _Z11helloPredisi,@function
        .size           _Z11helloPredisi,(.L_x_2 - _Z11helloPredisi)
        .other          _Z11helloPredisi,@"STO_CUDA_ENTRY STV_DEFAULT"
_Z11helloPredisi:
.text._Z11helloPredisi:
[----:B------:R-:W0:Y:S01]  /*0000*/  LDC R1, c[0x0][0x37c] ;  /* 0x0000df00ff017b82 */ /* 0x000e220000000800 */
[----:B------:R-:W1:Y:S01]  /*0010*/  S2R R3, SR_TID.X ;  /* 0x0000000000037919 */ /* 0x000e620000002100 */
[----:B------:R-:W2:Y:S06]  /*0020*/  LDCU UR5, c[0x0][0x2fc] ;  /* 0x00005f80ff0577ac */ /* 0x000eac0008000800 */
[----:B------:R-:W1:Y:S01]  /*0030*/  S2UR UR6, SR_CTAID.X ;  /* 0x00000000000679c3 */ /* 0x000e620000002500 */
[----:B0-----:R-:W-:Y:S01]  /*0040*/  VIADD R1, R1, 0xfffffff8 ;  /* 0xfffffff801017836 */ /* 0x001fe20000000000 */
[----:B------:R-:W0:Y:S01]  /*0050*/  LDCU UR7, c[0x0][0x380] ;  /* 0x00007000ff0777ac */ /* 0x000e220008000800 */
[----:B------:R-:W3:Y:S05]  /*0060*/  LDCU UR4, c[0x0][0x2f8] ;  /* 0x00005f00ff0477ac */ /* 0x000eea0008000800 */
[----:B------:R-:W1:Y:S01]  /*0070*/  LDC R0, c[0x0][0x360] ;  /* 0x0000d800ff007b82 */ /* 0x000e620000000800 */
[----:B---3--:R-:W-:-:S05]  /*0080*/  IADD3 R6, P1, PT, R1, UR4, RZ ;  /* 0x0000000401067c10 */ /* 0x008fca000ff3e0ff */
[----:B--2---:R-:W-:Y:S02]  /*0090*/  IMAD.X R7, RZ, RZ, UR5, P1 ;  /* 0x00000005ff077e24 */ /* 0x004fe400088e06ff */
[----:B-1----:R-:W-:-:S05]  /*00a0*/  IMAD R0, R0, UR6, R3 ;  /* 0x0000000600007c24 */ /* 0x002fca000f8e0203 */
[----:B0-----:R-:W-:-:S13]  /*00b0*/  ISETP.GE.AND P0, PT, R0, UR7, PT ;  /* 0x0000000700007c0c */ /* 0x001fda000bf06270 */
[----:B------:R-:W-:Y:S05]  /*00c0*/  @P0 EXIT ;  /* 0x000000000000094d */ /* 0x000fea0003800000 */
[----:B------:R-:W-:Y:S01]  /*00d0*/  MOV R2, 0x0 ;  /* 0x0000000000027802 */ /* 0x000fe20000000f00 */
[----:B------:R0:W-:Y:S01]  /*00e0*/  STL [R1], R0 ;  /* 0x0000000001007387 */ /* 0x0001e20000100800 */
[----:B------:R-:W1:Y:S04]  /*00f0*/  LDCU.64 UR4, c[0x4][0x8] ;  /* 0x01000100ff0477ac */ /* 0x000e680008000a00 */
[----:B------:R-:W2:Y:S01]  /*0100*/  LDC.64 R2, c[0x4][R2] ;  /* 0x0100000002027b82 */ /* 0x000ea20000000a00 */
[----:B-1----:R-:W-:Y:S01]  /*0110*/  MOV R4, UR4 ;  /* 0x0000000400047c02 */ /* 0x002fe20008000f00 */
[----:B0-----:R-:W-:-:S07]  /*0120*/  IMAD.U32 R5, RZ, RZ, UR5 ;  /* 0x00000005ff057e24 */ /* 0x001fce000f8e00ff */
[----:B------:R-:W-:-:S07]  /*0130*/  LEPC R20, `(.L_x_0) ;  /* 0x000000001014794e */ /* 0x000fce0000000000 */
[----:B--2---:R-:W-:Y:S05]  /*0140*/  CALL.ABS.NOINC R2 ;  /* 0x0000000002007343 */ /* 0x004fea0003c00000 */
.L_x_0:
[----:B------:R-:W-:Y:S05]  /*0150*/  EXIT ;  /* 0x000000000000794d */ /* 0x000fea0003800000 */
.L_x_1:
[----:B------:R-:W-:-:S00]  /*0160*/  BRA `(.L_x_1) ;  /* 0xfffffffc00fc7947 */ /* 0x000fc0000383ffff */
[----:B------:R-:W-:-:S00]  /*0170*/  NOP ;  /* 0x0000000000007918 */ /* 0x000fc00000000000 */
        /* <DEDUP_REMOVED lines=8> */
.L_x_2:


//--------------------- .nv.global.init           --------------------------
	.section	.nv.global.init,"aw",@progbits
.nv.global.init:
	.type		$str,@object
	.size		$str,(.L_0 - $str)
$str:
        /*0000*/ 	.byte	0x48, 0x65, 0x6c, 0x6c, 0x6f, 0x20, 0x66, 0x72, 0x6f, 0x6d, 0x20, 0x50, 0x72, 0x65, 0x64, 0x69
        /*0010*/ 	.byte	0x73, 0x20, 0x47, 0x50, 0x55, 0x20, 0x74, 0x68, 0x72, 0x65, 0x61, 0x64, 0x20, 0x25, 0x64, 0x21
        /*0020*/ 	.byte	0x0a, 0x00
.L_0:


//--------------------- .nv.shared.reserved.0     --------------------------
	.section	.nv.shared.reserved.0,"aw",@nobits
	.weak		__nv_reservedSMEM_offset_0_alias
	.size		__nv_reservedSMEM_offset_0_alias, 0, 64
	.other		__nv_reservedSMEM_offset_0_alias,@"STO_CUDA_RESERVED_SHARED STV_DEFAULT"
__nv_reservedSMEM_offset_0_alias:
	.zero		0
	.zero		64


//--------------------- .nv.constant0._Z11helloPredisi --------------------------
	.section	.nv.constant0._Z11helloPredisi,"a",@progbits
	.sectionflags	@""
	.align	4
.nv.constant0._Z11helloPredisi:
	.zero		900


//--------------------- SYMBOLS --------------------------

	.type		.nv.reservedSmem.offset0,@object
	.size		.nv.reservedSmem.offset0,0x4
	.type		vprintf,@function
